//
// Generated by NVIDIA NVVM Compiler
//
// Compiler Build ID: CL-36424714
// Cuda compilation tools, release 13.0, V13.0.88
// Based on NVVM 20.0.0
//

.version 9.0
.target sm_100
.address_size 64

	// .globl	_Z6evolveP6float4S0_ifP6float3
// _ZZ6evolveP6float4S0_ifP6float3E8shared_q has been demoted

.visible .entry _Z6evolveP6float4S0_ifP6float3(
	.param .u64 .ptr .align 1 _Z6evolveP6float4S0_ifP6float3_param_0,
	.param .u64 .ptr .align 1 _Z6evolveP6float4S0_ifP6float3_param_1,
	.param .u32 _Z6evolveP6float4S0_ifP6float3_param_2,
	.param .f32 _Z6evolveP6float4S0_ifP6float3_param_3,
	.param .u64 .ptr .align 1 _Z6evolveP6float4S0_ifP6float3_param_4
)
{
	.reg .pred 	%p<14>;
	.reg .b32 	%r<22>;
	.reg .b32 	%f<146>;
	.reg .b64 	%rd<15>;
	.reg .b64 	%fd<5>;
	// demoted variable
	.shared .align 16 .b8 _ZZ6evolveP6float4S0_ifP6float3E8shared_q[4096];
	ld.param.u64 	%rd5, [_Z6evolveP6float4S0_ifP6float3_param_0];
	ld.param.u64 	%rd6, [_Z6evolveP6float4S0_ifP6float3_param_1];
	ld.param.u32 	%r9, [_Z6evolveP6float4S0_ifP6float3_param_2];
	ld.param.f32 	%f26, [_Z6evolveP6float4S0_ifP6float3_param_3];
	cvta.to.global.u64 	%rd7, %rd6;
	cvta.to.global.u64 	%rd1, %rd5;
	mov.u32 	%r10, %ctaid.x;
	mov.u32 	%r11, %ntid.x;
	mov.u32 	%r1, %tid.x;
	mad.lo.s32 	%r2, %r10, %r11, %r1;
	mul.wide.s32 	%rd8, %r2, 16;
	add.s64 	%rd2, %rd1, %rd8;
	ld.global.v4.f32 	{%f1, %f2, %f3, %f4}, [%rd2];
	add.s64 	%rd3, %rd7, %rd8;
	ld.global.v4.f32 	{%f5, %f6, %f7, %f8}, [%rd3];
	setp.lt.s32 	%p1, %r9, 1;
	mov.f32 	%f141, 0f00000000;
	mov.f32 	%f140, %f141;
	mov.f32 	%f139, %f141;
	mov.f32 	%f145, %f141;
	@%p1 bra 	$L__BB0_6;
	mov.f32 	%f138, 0f00000000;
	mov.b32 	%r19, 0;
	shl.b32 	%r16, %r1, 4;
	mov.u32 	%r17, _ZZ6evolveP6float4S0_ifP6float3E8shared_q;
	add.s32 	%r18, %r17, %r16;
	mov.f32 	%f139, %f138;
	mov.f32 	%f140, %f138;
	mov.f32 	%f141, %f138;
$L__BB0_2:
	add.s32 	%r15, %r19, %r1;
	mul.wide.u32 	%rd9, %r15, 16;
	add.s64 	%rd10, %rd1, %rd9;
	ld.global.v4.f32 	{%f29, %f30, %f31, %f32}, [%rd10];
	st.shared.v4.f32 	[%r18], {%f29, %f30, %f31, %f32};
	bar.sync 	0;
	add.s32 	%r20, %r17, 32;
	mov.b32 	%r21, 32;
$L__BB0_3:
	.pragma "used_bytes_mask 4095";
	ld.shared.v4.f32 	{%f33, %f34, %f35, %f36}, [%r20+-32];
	sub.f32 	%f37, %f1, %f33;
	sub.f32 	%f38, %f2, %f34;
	sub.f32 	%f39, %f3, %f35;
	mul.f32 	%f40, %f38, %f38;
	fma.rn.f32 	%f41, %f37, %f37, %f40;
	fma.rn.f32 	%f42, %f39, %f39, %f41;
	cvt.f64.f32 	%fd1, %f42;
	setp.lt.f64 	%p2, %fd1, 0d3F847AE147AE147B;
	selp.f32 	%f43, 0f3C23D70A, %f42, %p2;
	sqrt.rn.f32 	%f44, %f43;
	mul.f32 	%f45, %f44, %f44;
	mul.f32 	%f46, %f44, %f45;
	rcp.rn.f32 	%f47, %f46;
	rcp.rn.f32 	%f48, %f44;
	add.f32 	%f49, %f138, %f48;
	fma.rn.f32 	%f50, %f37, %f47, %f139;
	fma.rn.f32 	%f51, %f38, %f47, %f140;
	fma.rn.f32 	%f52, %f39, %f47, %f141;
	.pragma "used_bytes_mask 4095";
	ld.shared.v4.f32 	{%f53, %f54, %f55, %f56}, [%r20+-16];
	sub.f32 	%f57, %f1, %f53;
	sub.f32 	%f58, %f2, %f54;
	sub.f32 	%f59, %f3, %f55;
	mul.f32 	%f60, %f58, %f58;
	fma.rn.f32 	%f61, %f57, %f57, %f60;
	fma.rn.f32 	%f62, %f59, %f59, %f61;
	cvt.f64.f32 	%fd2, %f62;
	setp.lt.f64 	%p3, %fd2, 0d3F847AE147AE147B;
	selp.f32 	%f63, 0f3C23D70A, %f62, %p3;
	sqrt.rn.f32 	%f64, %f63;
	mul.f32 	%f65, %f64, %f64;
	mul.f32 	%f66, %f64, %f65;
	rcp.rn.f32 	%f67, %f66;
	rcp.rn.f32 	%f68, %f64;
	add.f32 	%f69, %f49, %f68;
	fma.rn.f32 	%f70, %f57, %f67, %f50;
	fma.rn.f32 	%f71, %f58, %f67, %f51;
	fma.rn.f32 	%f72, %f59, %f67, %f52;
	.pragma "used_bytes_mask 4095";
	ld.shared.v4.f32 	{%f73, %f74, %f75, %f76}, [%r20];
	sub.f32 	%f77, %f1, %f73;
	sub.f32 	%f78, %f2, %f74;
	sub.f32 	%f79, %f3, %f75;
	mul.f32 	%f80, %f78, %f78;
	fma.rn.f32 	%f81, %f77, %f77, %f80;
	fma.rn.f32 	%f82, %f79, %f79, %f81;
	cvt.f64.f32 	%fd3, %f82;
	setp.lt.f64 	%p4, %fd3, 0d3F847AE147AE147B;
	selp.f32 	%f83, 0f3C23D70A, %f82, %p4;
	sqrt.rn.f32 	%f84, %f83;
	mul.f32 	%f85, %f84, %f84;
	mul.f32 	%f86, %f84, %f85;
	rcp.rn.f32 	%f87, %f86;
	rcp.rn.f32 	%f88, %f84;
	add.f32 	%f89, %f69, %f88;
	fma.rn.f32 	%f90, %f77, %f87, %f70;
	fma.rn.f32 	%f91, %f78, %f87, %f71;
	fma.rn.f32 	%f92, %f79, %f87, %f72;
	.pragma "used_bytes_mask 4095";
	ld.shared.v4.f32 	{%f93, %f94, %f95, %f96}, [%r20+16];
	sub.f32 	%f97, %f1, %f93;
	sub.f32 	%f98, %f2, %f94;
	sub.f32 	%f99, %f3, %f95;
	mul.f32 	%f100, %f98, %f98;
	fma.rn.f32 	%f101, %f97, %f97, %f100;
	fma.rn.f32 	%f102, %f99, %f99, %f101;
	cvt.f64.f32 	%fd4, %f102;
	setp.lt.f64 	%p5, %fd4, 0d3F847AE147AE147B;
	selp.f32 	%f103, 0f3C23D70A, %f102, %p5;
	sqrt.rn.f32 	%f104, %f103;
	mul.f32 	%f105, %f104, %f104;
	mul.f32 	%f106, %f104, %f105;
	rcp.rn.f32 	%f107, %f106;
	rcp.rn.f32 	%f108, %f104;
	add.f32 	%f138, %f89, %f108;
	fma.rn.f32 	%f139, %f97, %f107, %f90;
	fma.rn.f32 	%f140, %f98, %f107, %f91;
	fma.rn.f32 	%f141, %f99, %f107, %f92;
	add.s32 	%r21, %r21, 64;
	add.s32 	%r20, %r20, 64;
	setp.ne.s32 	%p6, %r21, 4128;
	@%p6 bra 	$L__BB0_3;
	bar.sync 	0;
	add.s32 	%r19, %r19, 256;
	setp.lt.s32 	%p7, %r19, %r9;
	@%p7 bra 	$L__BB0_2;
	mul.f32 	%f145, %f138, 0f3F000000;
$L__BB0_6:
	ld.param.u64 	%rd14, [_Z6evolveP6float4S0_ifP6float3_param_4];
	fma.rn.f32 	%f109, %f26, %f139, %f5;
	fma.rn.f32 	%f110, %f26, %f140, %f6;
	fma.rn.f32 	%f111, %f26, %f141, %f7;
	mul.f32 	%f112, %f109, %f109;
	fma.rn.f32 	%f113, %f110, %f110, %f112;
	fma.rn.f32 	%f114, %f111, %f111, %f113;
	fma.rn.f32 	%f115, %f26, %f109, %f1;
	fma.rn.f32 	%f116, %f26, %f110, %f2;
	fma.rn.f32 	%f117, %f26, %f111, %f3;
	setp.gt.f32 	%p8, %f115, 0f437A0000;
	add.f32 	%f118, %f115, 0fC3FA0000;
	selp.f32 	%f119, %f118, %f115, %p8;
	setp.lt.f32 	%p9, %f119, 0fC37A0000;
	add.f32 	%f120, %f119, 0f43FA0000;
	selp.f32 	%f121, %f120, %f119, %p9;
	setp.gt.f32 	%p10, %f116, 0f437A0000;
	add.f32 	%f122, %f116, 0fC3FA0000;
	selp.f32 	%f123, %f122, %f116, %p10;
	setp.lt.f32 	%p11, %f123, 0fC37A0000;
	add.f32 	%f124, %f123, 0f43FA0000;
	selp.f32 	%f125, %f124, %f123, %p11;
	setp.gt.f32 	%p12, %f117, 0f437A0000;
	add.f32 	%f126, %f117, 0fC3FA0000;
	selp.f32 	%f127, %f126, %f117, %p12;
	setp.lt.f32 	%p13, %f127, 0fC37A0000;
	add.f32 	%f128, %f127, 0f43FA0000;
	selp.f32 	%f129, %f128, %f127, %p13;
	cvta.to.global.u64 	%rd11, %rd14;
	add.f32 	%f130, %f145, 0f00000000;
	fma.rn.f32 	%f131, %f114, 0f3F000000, 0f00000000;
	fma.rn.f32 	%f132, %f114, 0f3F000000, %f145;
	add.f32 	%f133, %f132, 0f00000000;
	bar.sync 	0;
	st.global.v4.f32 	[%rd2], {%f121, %f125, %f129, %f4};
	st.global.v4.f32 	[%rd3], {%f109, %f110, %f111, %f8};
	mul.wide.s32 	%rd12, %r2, 12;
	add.s64 	%rd13, %rd11, %rd12;
	st.global.f32 	[%rd13], %f130;
	st.global.f32 	[%rd13+4], %f131;
	st.global.f32 	[%rd13+8], %f133;
	ret;

}


// ===== COMPILED SASS (sm_100) =====

	.target	sm_100

	.elftype	@"ET_EXEC"


//--------------------- .note.nv.tkinfo           --------------------------
	.section	.note.nv.tkinfo,"",@"SHT_NOTE"
	.sectionflags	@"SHF_NOTE_NV_TKINFO"
	.tkinfo
        /*0018*/ 	.word	0x00000002
        /*0030*/ 	.string	""
        /*0030*/ 	.string	"ptxas"
        /*0030*/ 	.string	"Cuda compilation tools, release 13.0, V13.0.88"
        /*0030*/ 	.string	"Build cuda_13.0.r13.0/compiler.36424714_0"
        /*0030*/ 	.string	"-arch sm_100 -m 64 "



//--------------------- .note.nv.cuinfo           --------------------------
	.section	.note.nv.cuinfo,"",@"SHT_NOTE"
	.sectionflags	@"SHF_NOTE_NV_CUINFO"
        /*0018*/ 	.short	0x0002
        /*001a*/ 	.short	0x0064
        /*001c*/ 	.short	0x0082
	.zero		2


//--------------------- .nv.info                  --------------------------
	.section	.nv.info,"",@"SHT_CUDA_INFO"
	.align	4


	//----- nvinfo : EIATTR_REGCOUNT
	.align		4
        /*0000*/ 	.byte	0x04, 0x2f
        /*0002*/ 	.short	(.L_1 - .L_0)
	.align		4
.L_0:
        /*0004*/ 	.word	index@(_Z6evolveP6float4S0_ifP6float3)
        /*0008*/ 	.word	0x00000024


	//----- nvinfo : EIATTR_FRAME_SIZE
	.align		4
.L_1:
        /*000c*/ 	.byte	0x04, 0x11
        /*000e*/ 	.short	(.L_3 - .L_2)
	.align		4
.L_2:
        /*0010*/ 	.word	index@($__internal_1_$__cuda_sm20_sqrt_rn_f32_slowpath)
        /*0014*/ 	.word	0x00000000


	//----- nvinfo : EIATTR_FRAME_SIZE
	.align		4
.L_3:
        /*0018*/ 	.byte	0x04, 0x11
        /*001a*/ 	.short	(.L_5 - .L_4)
	.align		4
.L_4:
        /*001c*/ 	.word	index@($__internal_0_$__cuda_sm20_rcp_rn_f32_slowpath)
        /*0020*/ 	.word	0x00000000


	//----- nvinfo : EIATTR_FRAME_SIZE
	.align		4
.L_5:
        /*0024*/ 	.byte	0x04, 0x11
        /*0026*/ 	.short	(.L_7 - .L_6)
	.align		4
.L_6:
        /*0028*/ 	.word	index@(_Z6evolveP6float4S0_ifP6float3)
        /*002c*/ 	.word	0x00000000


	//----- nvinfo : EIATTR_MIN_STACK_SIZE
	.align		4
.L_7:
        /*0030*/ 	.byte	0x04, 0x12
        /*0032*/ 	.short	(.L_9 - .L_8)
	.align		4
.L_8:
        /*0034*/ 	.word	index@(_Z6evolveP6float4S0_ifP6float3)
        /*0038*/ 	.word	0x00000000
.L_9:


//--------------------- .nv.compat                --------------------------
	.section	.nv.compat,"",@"SHT_CUDA_COMPAT_INFO"
	.align	4
        /*0000*/ 	.byte	0x02, 0x09, 0x00, 0x00, 0x02, 0x02, 0x01, 0x00, 0x02, 0x05, 0x05, 0x00, 0x03, 0x07, 0x01, 0x01
        /*0010*/ 	.byte	0x02, 0x03, 0x00, 0x00, 0x02, 0x06, 0x01, 0x00, 0x04, 0x0b, 0x08, 0x00, 0x01, 0x00, 0x00, 0x00
        /*0020*/ 	.byte	0x00, 0x00, 0x00, 0x00


//--------------------- .nv.info._Z6evolveP6float4S0_ifP6float3 --------------------------
	.section	.nv.info._Z6evolveP6float4S0_ifP6float3,"",@"SHT_CUDA_INFO"
	.sectionflags	@""
	.align	4


	//----- nvinfo : EIATTR_CUDA_API_VERSION
	.align		4
        /*0000*/ 	.byte	0x04, 0x37
        /*0002*/ 	.short	(.L_11 - .L_10)
.L_10:
        /*0004*/ 	.word	0x00000082


	//----- nvinfo : EIATTR_KPARAM_INFO
	.align		4
.L_11:
        /*0008*/ 	.byte	0x04, 0x17
        /*000a*/ 	.short	(.L_13 - .L_12)
.L_12:
        /*000c*/ 	.word	0x00000000
        /*0010*/ 	.short	0x0004
        /*0012*/ 	.short	0x0018
        /*0014*/ 	.byte	0x00, 0xf5, 0x21, 0x00


	//----- nvinfo : EIATTR_KPARAM_INFO
	.align		4
.L_13:
        /*0018*/ 	.byte	0x04, 0x17
        /*001a*/ 	.short	(.L_15 - .L_14)
.L_14:
        /*001c*/ 	.word	0x00000000
        /*0020*/ 	.short	0x0003
        /*0022*/ 	.short	0x0014
        /*0024*/ 	.byte	0x00, 0xf0, 0x11, 0x00


	//----- nvinfo : EIATTR_KPARAM_INFO
	.align		4
.L_15:
        /*0028*/ 	.byte	0x04, 0x17
        /*002a*/ 	.short	(.L_17 - .L_16)
.L_16:
        /*002c*/ 	.word	0x00000000
        /*0030*/ 	.short	0x0002
        /*0032*/ 	.short	0x0010
        /*0034*/ 	.byte	0x00, 0xf0, 0x11, 0x00


	//----- nvinfo : EIATTR_KPARAM_INFO
	.align		4
.L_17:
        /*0038*/ 	.byte	0x04, 0x17
        /*003a*/ 	.short	(.L_19 - .L_18)
.L_18:
        /*003c*/ 	.word	0x00000000
        /*0040*/ 	.short	0x0001
        /*0042*/ 	.short	0x0008
        /*0044*/ 	.byte	0x00, 0xf5, 0x21, 0x00


	//----- nvinfo : EIATTR_KPARAM_INFO
	.align		4
.L_19:
        /*0048*/ 	.byte	0x04, 0x17
        /*004a*/ 	.short	(.L_21 - .L_20)
.L_20:
        /*004c*/ 	.word	0x00000000
        /*0050*/ 	.short	0x0000
        /*0052*/ 	.short	0x0000
        /*0054*/ 	.byte	0x00, 0xf5, 0x21, 0x00


	//----- nvinfo : EIATTR_SPARSE_MMA_MASK
	.align		4
.L_21:
        /*0058*/ 	.byte	0x03, 0x50
        /*005a*/ 	.short	0x0000


	//----- nvinfo : EIATTR_MAXREG_COUNT
	.align		4
        /*005c*/ 	.byte	0x03, 0x1b
        /*005e*/ 	.short	0x00ff


	//----- nvinfo : EIATTR_NUM_BARRIERS
	.align		4
        /*0060*/ 	.byte	0x02, 0x4c
        /*0062*/ 	.byte	0x01
	.zero		1


	//----- nvinfo : EIATTR_MERCURY_ISA_VERSION
	.align		4
        /*0064*/ 	.byte	0x03, 0x5f
        /*0066*/ 	.short	0x0101


	//----- nvinfo : EIATTR_UNUSED_LOAD_BYTE_OFFSET
	.align		4
        /*0068*/ 	.byte	0x04, 0x44
        /*006a*/ 	.short	(.L_23 - .L_22)


	//   ....[0]....
.L_22:
        /*006c*/ 	.word	0x00000250
        /*0070*/ 	.word	0x00000fff


	//   ....[1]....
        /*0074*/ 	.word	0x00000600
        /*0078*/ 	.word	0x00000fff


	//   ....[2]....
        /*007c*/ 	.word	0x000009d0
        /*0080*/ 	.word	0x00000fff


	//   ....[3]....
        /*0084*/ 	.word	0x00000da0
        /*0088*/ 	.word	0x00000fff


	//----- nvinfo : EIATTR_VRC_CTA_INIT_COUNT
	.align		4
.L_23:
        /*008c*/ 	.byte	0x02, 0x4a
	.zero		1
	.zero		1


	//----- nvinfo : EIATTR_EXIT_INSTR_OFFSETS
	.align		4
        /*0090*/ 	.byte	0x04, 0x1c
        /*0092*/ 	.short	(.L_25 - .L_24)


	//   ....[0]....
.L_24:
        /*0094*/ 	.word	0x00001420


	//----- nvinfo : EIATTR_CRS_STACK_SIZE
	.align		4
.L_25:
        /*0098*/ 	.byte	0x04, 0x1e
        /*009a*/ 	.short	(.L_27 - .L_26)
.L_26:
        /*009c*/ 	.word	0x00000000


	//----- nvinfo : EIATTR_CBANK_PARAM_SIZE
	.align		4
.L_27:
        /*00a0*/ 	.byte	0x03, 0x19
        /*00a2*/ 	.short	0x0020


	//----- nvinfo : EIATTR_PARAM_CBANK
	.align		4
        /*00a4*/ 	.byte	0x04, 0x0a
        /*00a6*/ 	.short	(.L_29 - .L_28)
	.align		4
.L_28:
        /*00a8*/ 	.word	index@(.nv.constant0._Z6evolveP6float4S0_ifP6float3)
        /*00ac*/ 	.short	0x0380
        /*00ae*/ 	.short	0x0020


	//----- nvinfo : EIATTR_SW_WAR
	.align		4
.L_29:
        /*00b0*/ 	.byte	0x04, 0x36
        /*00b2*/ 	.short	(.L_31 - .L_30)
.L_30:
        /*00b4*/ 	.word	0x00000008
.L_31:


//--------------------- .nv.callgraph             --------------------------
	.section	.nv.callgraph,"",@"SHT_CUDA_CALLGRAPH"
	.align	4
	.sectionentsize	8
	.align		4
        /*0000*/ 	.word	0x00000000
	.align		4
        /*0004*/ 	.word	0xffffffff
	.align		4
        /*0008*/ 	.word	0x00000000
	.align		4
        /*000c*/ 	.word	0xfffffffe
	.align		4
        /*0010*/ 	.word	0x00000000
	.align		4
        /*0014*/ 	.word	0xfffffffd
	.align		4
        /*0018*/ 	.word	0x00000000
	.align		4
        /*001c*/ 	.word	0xfffffffc


//--------------------- .text._Z6evolveP6float4S0_ifP6float3 --------------------------
	.section	.text._Z6evolveP6float4S0_ifP6float3,"ax",@progbits
	.align	128
        .global         _Z6evolveP6float4S0_ifP6float3
        .type           _Z6evolveP6float4S0_ifP6float3,@function
        .size           _Z6evolveP6float4S0_ifP6float3,(.L_x_46 - _Z6evolveP6float4S0_ifP6float3)
        .other          _Z6evolveP6float4S0_ifP6float3,@"STO_CUDA_ENTRY STV_DEFAULT"
_Z6evolveP6float4S0_ifP6float3:
.text._Z6evolveP6float4S0_ifP6float3:
[----:B------:R-:W-:Y:S01]  /*0000*/  LDC R1, c[0x0][0x37c] ;  /* 0x0000df00ff017b82 */ /* 0x000fe20000000800 */
[----:B------:R-:W0:Y:S07]  /*0010*/  S2R R2, SR_TID.X ;  /* 0x0000000000027919 */ /* 0x000e2e0000002100 */
[----:B------:R-:W0:Y:S01]  /*0020*/  S2UR UR4, SR_CTAID.X ;  /* 0x00000000000479c3 */ /* 0x000e220000002500 */
[----:B------:R-:W1:Y:S07]  /*0030*/  LDCU.64 UR8, c[0x0][0x358] ;  /* 0x00006b00ff0877ac */ /* 0x000e6e0008000a00 */
[----:B------:R-:W0:Y:S08]  /*0040*/  LDC R3, c[0x0][0x360] ;  /* 0x0000d800ff037b82 */ /* 0x000e300000000800 */
[----:B------:R-:W2:Y:S08]  /*0050*/  LDC.64 R22, c[0x0][0x380] ;  /* 0x0000e000ff167b82 */ /* 0x000eb00000000a00 */
[----:B------:R-:W3:Y:S01]  /*0060*/  LDC.64 R20, c[0x0][0x388] ;  /* 0x0000e200ff147b82 */ /* 0x000ee20000000a00 */
[----:B0-----:R-:W-:Y:S01]  /*0070*/  IMAD R3, R3, UR4, R2 ;  /* 0x0000000403037c24 */ /* 0x001fe2000f8e0202 */
[----:B------:R-:W0:Y:S03]  /*0080*/  LDCU UR4, c[0x0][0x390] ;  /* 0x00007200ff0477ac */ /* 0x000e260008000800 */
[----:B--2---:R-:W-:-:S05]  /*0090*/  IMAD.WIDE R22, R3, 0x10, R22 ;  /* 0x0000001003167825 */ /* 0x004fca00078e0216 */
[----:B-1----:R1:W5:Y:S01]  /*00a0*/  LDG.E.128 R8, desc[UR8][R22.64] ;  /* 0x0000000816087981 */ /* 0x002362000c1e1d00 */
[----:B---3--:R-:W-:-:S05]  /*00b0*/  IMAD.WIDE R20, R3, 0x10, R20 ;  /* 0x0000001003147825 */ /* 0x008fca00078e0214 */
[----:B------:R1:W5:Y:S01]  /*00c0*/  LDG.E.128 R12, desc[UR8][R20.64] ;  /* 0x00000008140c7981 */ /* 0x000362000c1e1d00 */
[----:B0-----:R-:W-:Y:S01]  /*00d0*/  UISETP.GE.AND UP0, UPT, UR4, 0x1, UPT ;  /* 0x000000010400788c */ /* 0x001fe2000bf06270 */
[----:B------:R-:W-:Y:S01]  /*00e0*/  HFMA2 R25, -RZ, RZ, 0, 0 ;  /* 0x00000000ff197431 */ /* 0x000fe200000001ff */
[----:B------:R-:W-:Y:S02]  /*00f0*/  CS2R R6, SRZ ;  /* 0x0000000000067805 */ /* 0x000fe4000001ff00 */
[----:B------:R-:W-:-:S05]  /*0100*/  MOV R17, RZ ;  /* 0x000000ff00117202 */ /* 0x000fca0000000f00 */
[----:B-1----:R-:W-:Y:S05]  /*0110*/  BRA.U !UP0, `(.L_x_0) ;  /* 0x0000001108387547 */ /* 0x002fea000b800000 */
[----:B------:R-:W0:Y:S01]  /*0120*/  S2UR UR5, SR_CgaCtaId ;  /* 0x00000000000579c3 */ /* 0x000e220000008800 */
[----:B------:R-:W-:Y:S01]  /*0130*/  UMOV UR4, 0x400 ;  /* 0x0000040000047882 */ /* 0x000fe20000000000 */
[----:B------:R-:W-:Y:S02]  /*0140*/  MOV R5, RZ ;  /* 0x000000ff00057202 */ /* 0x000fe40000000f00 */
[----:B------:R-:W-:Y:S02]  /*0150*/  CS2R R6, SRZ ;  /* 0x0000000000067805 */ /* 0x000fe4000001ff00 */
[----:B------:R-:W-:Y:S01]  /*0160*/  MOV R25, RZ ;  /* 0x000000ff00197202 */ /* 0x000fe20000000f00 */
[----:B0-----:R-:W-:-:S03]  /*0170*/  ULEA UR5, UR5, UR4, 0x18 ;  /* 0x0000000405057291 */ /* 0x001fc6000f8ec0ff */
[----:B------:R-:W-:-:S03]  /*0180*/  UMOV UR4, URZ ;  /* 0x000000ff00047c82 */ /* 0x000fc60008000000 */
[----:B------:R-:W-:-:S07]  /*0190*/  LEA R4, R2, UR5, 0x4 ;  /* 0x0000000502047c11 */ /* 0x000fce000f8e20ff */
.L_x_38:
[----:B------:R-:W0:Y:S01]  /*01a0*/  LDC.64 R16, c[0x0][0x380] ;  /* 0x0000e000ff107b82 */ /* 0x000e220000000a00 */
[----:B------:R-:W-:Y:S01]  /*01b0*/  IADD3 R19, PT, PT, R2, UR4, RZ ;  /* 0x0000000402137c10 */ /* 0x000fe2000fffe0ff */
[----:B------:R-:W1:Y:S04]  /*01c0*/  LDCU UR7, c[0x0][0x390] ;  /* 0x00007200ff0777ac */ /* 0x000e680008000800 */
[----:B0-----:R-:W-:-:S06]  /*01d0*/  IMAD.WIDE.U32 R16, R19, 0x10, R16 ;  /* 0x0000001013107825 */ /* 0x001fcc00078e0010 */
[----:B------:R-:W2:Y:S01]  /*01e0*/  LDG.E.128 R16, desc[UR8][R16.64] ;  /* 0x0000000810107981 */ /* 0x000ea2000c1e1d00 */
[----:B------:R-:W-:Y:S02]  /*01f0*/  UIADD3 UR4, UPT, UPT, UR4, 0x100, URZ ;  /* 0x0000010004047890 */ /* 0x000fe4000fffe0ff */
[----:B------:R-:W-:Y:S02]  /*0200*/  UIADD3 UR6, UPT, UPT, UR5, 0x20, URZ ;  /* 0x0000002005067890 */ /* 0x000fe4000fffe0ff */
[----:B-1----:R-:W-:-:S03]  /*0210*/  UISETP.GE.AND UP1, UPT, UR4, UR7, UPT ;  /* 0x000000070400728c */ /* 0x002fc6000bf26270 */
[----:B------:R-:W-:Y:S01]  /*0220*/  UMOV UR7, 0x20 ;  /* 0x0000002000077882 */ /* 0x000fe20000000000 */
[----:B--2---:R0:W-:Y:S01]  /*0230*/  STS.128 [R4], R16 ;  /* 0x0000001004007388 */ /* 0x0041e20000000c00 */
[----:B------:R-:W-:Y:S06]  /*0240*/  BAR.SYNC.DEFER_BLOCKING 0x0 ;  /* 0x0000000000007b1d */ /* 0x000fec0000010000 */
.L_x_37:
[----:B0-----:R-:W0:Y:S01]  /*0250*/  LDS.128 R16, [UR6+-0x20] ;  /* 0xffffe006ff107984 */ /* 0x001e220008000c00 */
[----:B------:R-:W-:Y:S01]  /*0260*/  UMOV UR10, 0x47ae147b ;  /* 0x47ae147b000a7882 */ /* 0x000fe20000000000 */
[----:B------:R-:W-:Y:S01]  /*0270*/  UMOV UR11, 0x3f847ae1 ;  /* 0x3f847ae1000b7882 */ /* 0x000fe20000000000 */
[----:B------:R-:W-:Y:S01]  /*0280*/  BSSY.RECONVERGENT B0, `(.L_x_1) ;  /* 0x0000016000007945 */ /* 0x000fe20003800200 */
[----:B0----5:R-:W-:Y:S01]  /*0290*/  FADD R17, R9, -R17 ;  /* 0x8000001109117221 */ /* 0x021fe20000000000 */
[----:B------:R-:W-:Y:S01]  /*02a0*/  FADD R32, R8, -R16 ;  /* 0x8000001008207221 */ /* 0x000fe20000000000 */
[----:B------:R-:W-:Y:S02]  /*02b0*/  FADD R26, R10, -R18 ;  /* 0x800000120a1a7221 */ /* 0x000fe40000000000 */
[----:B------:R-:W-:-:S04]  /*02c0*/  FMUL R19, R17, R17 ;  /* 0x0000001111137220 */ /* 0x000fc80000400000 */
[----:B------:R-:W-:-:S04]  /*02d0*/  FFMA R19, R32, R32, R19 ;  /* 0x0000002020137223 */ /* 0x000fc80000000013 */
[----:B------:R-:W-:-:S04]  /*02e0*/  FFMA R19, R26, R26, R19 ;  /* 0x0000001a1a137223 */ /* 0x000fc80000000013 */
[----:B------:R-:W0:Y:S02]  /*02f0*/  F2F.F64.F32 R28, R19 ;  /* 0x00000013001c7310 */ /* 0x000e240000201800 */
[----:B0-----:R-:W-:-:S06]  /*0300*/  DSETP.GEU.AND P0, PT, R28, UR10, PT ;  /* 0x0000000a1c007e2a */ /* 0x001fcc000bf0e000 */
[----:B------:R-:W-:-:S04]  /*0310*/  FSEL R18, R19, 0.0099999997764825820923, P0 ;  /* 0x3c23d70a13127808 */ /* 0x000fc80000000000 */
[----:B------:R-:W-:Y:S01]  /*0320*/  IADD3 R0, PT, PT, R18, -0xd000000, RZ ;  /* 0xf300000012007810 */ /* 0x000fe20007ffe0ff */
[----:B------:R0:W1:Y:S03]  /*0330*/  MUFU.RSQ R27, R18 ;  /* 0x00000012001b7308 */ /* 0x0000660000001400 */
[----:B------:R-:W-:-:S13]  /*0340*/  ISETP.GT.U32.AND P0, PT, R0, 0x727fffff, PT ;  /* 0x727fffff0000780c */ /* 0x000fda0003f04070 */
[----:B0-----:R-:W-:Y:S05]  /*0350*/  @!P0 BRA `(.L_x_2) ;  /* 0x0000000000108947 */ /* 0x001fea0003800000 */
[----:B------:R-:W-:Y:S02]  /*0360*/  MOV R16, R18 ;  /* 0x0000001200107202 */ /* 0x000fe40000000f00 */
[----:B------:R-:W-:-:S07]  /*0370*/  MOV R0, 0x390 ;  /* 0x0000039000007802 */ /* 0x000fce0000000f00 */
[----:B-1----:R-:W-:Y:S05]  /*0380*/  CALL.REL.NOINC `($__internal_1_$__cuda_sm20_sqrt_rn_f32_slowpath) ;  /* 0x0000001000fc7944 */ /* 0x002fea0003c00000 */
[----:B------:R-:W-:Y:S05]  /*0390*/  BRA `(.L_x_3) ;  /* 0x0000000000107947 */ /* 0x000fea0003800000 */
.L_x_2:
[----:B-1----:R-:W-:Y:S01]  /*03a0*/  FMUL.FTZ R33, R18, R27 ;  /* 0x0000001b12217220 */ /* 0x002fe20000410000 */
[----:B------:R-:W-:-:S03]  /*03b0*/  FMUL.FTZ R16, R27, 0.5 ;  /* 0x3f0000001b107820 */ /* 0x000fc60000410000 */
[----:B------:R-:W-:-:S04]  /*03c0*/  FFMA R0, -R33, R33, R18 ;  /* 0x0000002121007223 */ /* 0x000fc80000000112 */
[----:B------:R-:W-:-:S07]  /*03d0*/  FFMA R33, R0, R16, R33 ;  /* 0x0000001000217223 */ /* 0x000fce0000000021 */
.L_x_3:
[----:B------:R-:W-:Y:S05]  /*03e0*/  BSYNC.RECONVERGENT B0 ;  /* 0x0000000000007941 */ /* 0x000fea0003800200 */
.L_x_1:
[-C--:B------:R-:W-:Y:S01]  /*03f0*/  FMUL R0, R33, R33.reuse ;  /* 0x0000002121007220 */ /* 0x080fe20000400000 */
[----:B------:R-:W-:Y:S03]  /*0400*/  BSSY.RECONVERGENT B0, `(.L_x_4) ;  /* 0x000000f000007945 */ /* 0x000fe60003800200 */
[----:B------:R-:W-:-:S05]  /*0410*/  FMUL R27, R0, R33 ;  /* 0x00000021001b7220 */ /* 0x000fca0000400000 */
[----:B------:R-:W-:-:S04]  /*0420*/  IADD3 R0, PT, PT, R27, 0x1800000, RZ ;  /* 0x018000001b007810 */ /* 0x000fc80007ffe0ff */
[----:B------:R-:W-:-:S04]  /*0430*/  LOP3.LUT R0, R0, 0x7f800000, RZ, 0xc0, !PT ;  /* 0x7f80000000007812 */ /* 0x000fc800078ec0ff */
[----:B------:R-:W-:-:S13]  /*0440*/  ISETP.GT.U32.AND P0, PT, R0, 0x1ffffff, PT ;  /* 0x01ffffff0000780c */ /* 0x000fda0003f04070 */
[----:B------:R-:W-:Y:S05]  /*0450*/  @P0 BRA `(.L_x_5) ;  /* 0x0000000000140947 */ /* 0x000fea0003800000 */
[----:B------:R-:W-:Y:S02]  /*0460*/  MOV R0, R27 ;  /* 0x0000001b00007202 */ /* 0x000fe40000000f00 */
[----:B------:R-:W-:-:S07]  /*0470*/  MOV R16, 0x490 ;  /* 0x0000049000107802 */ /* 0x000fce0000000f00 */
[----:B------:R-:W-:Y:S05]  /*0480*/  CALL.REL.NOINC `($__internal_0_$__cuda_sm20_rcp_rn_f32_slowpath) ;  /* 0x0000000c00e87944 */ /* 0x000fea0003c00000 */
[----:B------:R-:W-:Y:S01]  /*0490*/  MOV R24, R31 ;  /* 0x0000001f00187202 */ /* 0x000fe20000000f00 */
[----:B------:R-:W-:Y:S06]  /*04a0*/  BRA `(.L_x_6) ;  /* 0x0000000000107947 */ /* 0x000fec0003800000 */
.L_x_5:
[----:B------:R-:W0:Y:S02]  /*04b0*/  MUFU.RCP R24, R27 ;  /* 0x0000001b00187308 */ /* 0x000e240000001000 */
[----:B0-----:R-:W-:-:S04]  /*04c0*/  FFMA R0, R27, R24, -1 ;  /* 0xbf8000001b007423 */ /* 0x001fc80000000018 */
[----:B------:R-:W-:-:S04]  /*04d0*/  FADD.FTZ R19, -R0, -RZ ;  /* 0x800000ff00137221 */ /* 0x000fc80000010100 */
[----:B------:R-:W-:-:S07]  /*04e0*/  FFMA R24, R24, R19, R24 ;  /* 0x0000001318187223 */ /* 0x000fce0000000018 */
.L_x_6:
[----:B------:R-:W-:Y:S05]  /*04f0*/  BSYNC.RECONVERGENT B0 ;  /* 0x0000000000007941 */ /* 0x000fea0003800200 */
.L_x_4:
[----:B------:R-:W-:Y:S01]  /*0500*/  IADD3 R0, PT, PT, R33, 0x1800000, RZ ;  /* 0x0180000021007810 */ /* 0x000fe20007ffe0ff */
[----:B------:R-:W-:Y:S03]  /*0510*/  BSSY.RECONVERGENT B0, `(.L_x_7) ;  /* 0x000000c000007945 */ /* 0x000fe60003800200 */
[----:B------:R-:W-:-:S04]  /*0520*/  LOP3.LUT R0, R0, 0x7f800000, RZ, 0xc0, !PT ;  /* 0x7f80000000007812 */ /* 0x000fc800078ec0ff */
[----:B------:R-:W-:-:S13]  /*0530*/  ISETP.GT.U32.AND P0, PT, R0, 0x1ffffff, PT ;  /* 0x01ffffff0000780c */ /* 0x000fda0003f04070 */
[----:B------:R-:W-:Y:S05]  /*0540*/  @P0 BRA `(.L_x_8) ;  /* 0x0000000000100947 */ /* 0x000fea0003800000 */
[----:B------:R-:W-:Y:S02]  /*0550*/  MOV R0, R33 ;  /* 0x0000002100007202 */ /* 0x000fe40000000f00 */
[----:B------:R-:W-:-:S07]  /*0560*/  MOV R16, 0x580 ;  /* 0x0000058000107802 */ /* 0x000fce0000000f00 */
[----:B------:R-:W-:Y:S05]  /*0570*/  CALL.REL.NOINC `($__internal_0_$__cuda_sm20_rcp_rn_f32_slowpath) ;  /* 0x0000000c00ac7944 */ /* 0x000fea0003c00000 */
[----:B------:R-:W-:Y:S05]  /*0580*/  BRA `(.L_x_9) ;  /* 0x0000000000107947 */ /* 0x000fea0003800000 */
.L_x_8:
[----:B------:R-:W0:Y:S02]  /*0590*/  MUFU.RCP R0, R33 ;  /* 0x0000002100007308 */ /* 0x000e240000001000 */
[----:B0-----:R-:W-:-:S04]  /*05a0*/  FFMA R16, R0, R33, -1 ;  /* 0xbf80000000107423 */ /* 0x001fc80000000021 */
[----:B------:R-:W-:-:S04]  /*05b0*/  FADD.FTZ R31, -R16, -RZ ;  /* 0x800000ff101f7221 */ /* 0x000fc80000010100 */
[----:B------:R-:W-:-:S07]  /*05c0*/  FFMA R31, R0, R31, R0 ;  /* 0x0000001f001f7223 */ /* 0x000fce0000000000 */
.L_x_9:
[----:B------:R-:W-:Y:S05]  /*05d0*/  BSYNC.RECONVERGENT B0 ;  /* 0x0000000000007941 */ /* 0x000fea0003800200 */
.L_x_7:
[-C--:B------:R-:W-:Y:S01]  /*05e0*/  FFMA R6, R17, R24.reuse, R6 ;  /* 0x0000001811067223 */ /* 0x080fe20000000006 */
[-C--:B------:R-:W-:Y:S01]  /*05f0*/  FFMA R25, R32, R24.reuse, R25 ;  /* 0x0000001820197223 */ /* 0x080fe20000000019 */
[----:B------:R-:W0:Y:S01]  /*0600*/  LDS.128 R16, [UR6+-0x10] ;  /* 0xfffff006ff107984 */ /* 0x000e220008000c00 */
[----:B------:R-:W-:Y:S01]  /*0610*/  FFMA R7, R26, R24, R7 ;  /* 0x000000181a077223 */ /* 0x000fe20000000007 */
[----:B------:R-:W-:Y:S01]  /*0620*/  UMOV UR10, 0x47ae147b ;  /* 0x47ae147b000a7882 */ /* 0x000fe20000000000 */
[----:B------:R-:W-:Y:S01]  /*0630*/  UMOV UR11, 0x3f847ae1 ;  /* 0x3f847ae1000b7882 */ /* 0x000fe20000000000 */
[----:B------:R-:W-:Y:S01]  /*0640*/  BSSY.RECONVERGENT B0, `(.L_x_10) ;  /* 0x0000017000007945 */ /* 0x000fe20003800200 */
[----:B------:R-:W-:Y:S01]  /*0650*/  FADD R5, R31, R5 ;  /* 0x000000051f057221 */ /* 0x000fe20000000000 */
[----:B0-----:R-:W-:Y:S01]  /*0660*/  FADD R17, R9, -R17 ;  /* 0x8000001109117221 */ /* 0x001fe20000000000 */
[----:B------:R-:W-:Y:S01]  /*0670*/  FADD R32, R8, -R16 ;  /* 0x8000001008207221 */ /* 0x000fe20000000000 */
[----:B------:R-:W-:-:S02]  /*0680*/  FADD R24, R10, -R18 ;  /* 0x800000120a187221 */ /* 0x000fc40000000000 */
        /* <DEDUP_REMOVED lines=14> */
.L_x_11:
[----:B-1----:R-:W-:Y:S01]  /*0770*/  FMUL.FTZ R33, R18, R19 ;  /* 0x0000001312217220 */ /* 0x002fe20000410000 */
[----:B------:R-:W-:-:S03]  /*0780*/  FMUL.FTZ R16, R19, 0.5 ;  /* 0x3f00000013107820 */ /* 0x000fc60000410000 */
[----:B------:R-:W-:-:S04]  /*0790*/  FFMA R0, -R33, R33, R18 ;  /* 0x0000002121007223 */ /* 0x000fc80000000112 */
[----:B------:R-:W-:-:S07]  /*07a0*/  FFMA R33, R0, R16, R33 ;  /* 0x0000001000217223 */ /* 0x000fce0000000021 */
.L_x_12:
[----:B------:R-:W-:Y:S05]  /*07b0*/  BSYNC.RECONVERGENT B0 ;  /* 0x0000000000007941 */ /* 0x000fea0003800200 */
.L_x_10:
        /* <DEDUP_REMOVED lines=12> */
.L_x_14:
[----:B------:R-:W0:Y:S02]  /*0880*/  MUFU.RCP R26, R27 ;  /* 0x0000001b001a7308 */ /* 0x000e240000001000 */
[----:B0-----:R-:W-:-:S04]  /*0890*/  FFMA R0, R27, R26, -1 ;  /* 0xbf8000001b007423 */ /* 0x001fc8000000001a */
[----:B------:R-:W-:-:S04]  /*08a0*/  FADD.FTZ R19, -R0, -RZ ;  /* 0x800000ff00137221 */ /* 0x000fc80000010100 */
[----:B------:R-:W-:-:S07]  /*08b0*/  FFMA R26, R26, R19, R26 ;  /* 0x000000131a1a7223 */ /* 0x000fce000000001a */
.L_x_15:
[----:B------:R-:W-:Y:S05]  /*08c0*/  BSYNC.RECONVERGENT B0 ;  /* 0x0000000000007941 */ /* 0x000fea0003800200 */
.L_x_13:
        /* <DEDUP_REMOVED lines=9> */
.L_x_17:
[----:B------:R-:W0:Y:S02]  /*0960*/  MUFU.RCP R0, R33 ;  /* 0x0000002100007308 */ /* 0x000e240000001000 */
[----:B0-----:R-:W-:-:S04]  /*0970*/  FFMA R16, R0, R33, -1 ;  /* 0xbf80000000107423 */ /* 0x001fc80000000021 */
[----:B------:R-:W-:-:S04]  /*0980*/  FADD.FTZ R31, -R16, -RZ ;  /* 0x800000ff101f7221 */ /* 0x000fc80000010100 */
[----:B------:R-:W-:-:S07]  /*0990*/  FFMA R31, R0, R31, R0 ;  /* 0x0000001f001f7223 */ /* 0x000fce0000000000 */
.L_x_18:
[----:B------:R-:W-:Y:S05]  /*09a0*/  BSYNC.RECONVERGENT B0 ;  /* 0x0000000000007941 */ /* 0x000fea0003800200 */
.L_x_16:
[-C--:B------:R-:W-:Y:S01]  /*09b0*/  FFMA R6, R17, R26.reuse, R6 ;  /* 0x0000001a11067223 */ /* 0x080fe20000000006 */
[-C--:B------:R-:W-:Y:S01]  /*09c0*/  FFMA R25, R32, R26.reuse, R25 ;  /* 0x0000001a20197223 */ /* 0x080fe20000000019 */
[----:B------:R-:W0:Y:S01]  /*09d0*/  LDS.128 R16, [UR6] ;  /* 0x00000006ff107984 */ /* 0x000e220008000c00 */
        /* <DEDUP_REMOVED lines=22> */
.L_x_20:
[----:B-1----:R-:W-:Y:S01]  /*0b40*/  FMUL.FTZ R33, R18, R19 ;  /* 0x0000001312217220 */ /* 0x002fe20000410000 */
[----:B------:R-:W-:-:S03]  /*0b50*/  FMUL.FTZ R16, R19, 0.5 ;  /* 0x3f00000013107820 */ /* 0x000fc60000410000 */
[----:B------:R-:W-:-:S04]  /*0b60*/  FFMA R0, -R33, R33, R18 ;  /* 0x0000002121007223 */ /* 0x000fc80000000112 */
[----:B------:R-:W-:-:S07]  /*0b70*/  FFMA R33, R0, R16, R33 ;  /* 0x0000001000217223 */ /* 0x000fce0000000021 */
.L_x_21:
[----:B------:R-:W-:Y:S05]  /*0b80*/  BSYNC.RECONVERGENT B0 ;  /* 0x0000000000007941 */ /* 0x000fea0003800200 */
.L_x_19:
        /* <DEDUP_REMOVED lines=12> */
.L_x_23:
[----:B------:R-:W0:Y:S02]  /*0c50*/  MUFU.RCP R26, R27 ;  /* 0x0000001b001a7308 */ /* 0x000e240000001000 */
[----:B0-----:R-:W-:-:S04]  /*0c60*/  FFMA R0, R27, R26, -1 ;  /* 0xbf8000001b007423 */ /* 0x001fc8000000001a */
[----:B------:R-:W-:-:S04]  /*0c70*/  FADD.FTZ R19, -R0, -RZ ;  /* 0x800000ff00137221 */ /* 0x000fc80000010100 */
[----:B------:R-:W-:-:S07]  /*0c80*/  FFMA R26, R26, R19, R26 ;  /* 0x000000131a1a7223 */ /* 0x000fce000000001a */
.L_x_24:
[----:B------:R-:W-:Y:S05]  /*0c90*/  BSYNC.RECONVERGENT B0 ;  /* 0x0000000000007941 */ /* 0x000fea0003800200 */
.L_x_22:
        /* <DEDUP_REMOVED lines=9> */
.L_x_26:
[----:B------:R-:W0:Y:S02]  /*0d30*/  MUFU.RCP R0, R33 ;  /* 0x0000002100007308 */ /* 0x000e240000001000 */
[----:B0-----:R-:W-:-:S04]  /*0d40*/  FFMA R16, R0, R33, -1 ;  /* 0xbf80000000107423 */ /* 0x001fc80000000021 */
[----:B------:R-:W-:-:S04]  /*0d50*/  FADD.FTZ R31, -R16, -RZ ;  /* 0x800000ff101f7221 */ /* 0x000fc80000010100 */
[----:B------:R-:W-:-:S07]  /*0d60*/  FFMA R31, R0, R31, R0 ;  /* 0x0000001f001f7223 */ /* 0x000fce0000000000 */
.L_x_27:
[----:B------:R-:W-:Y:S05]  /*0d70*/  BSYNC.RECONVERGENT B0 ;  /* 0x0000000000007941 */ /* 0x000fea0003800200 */
.L_x_25:
[-C--:B------:R-:W-:Y:S01]  /*0d80*/  FFMA R6, R17, R26.reuse, R6 ;  /* 0x0000001a11067223 */ /* 0x080fe20000000006 */
[-C--:B------:R-:W-:Y:S01]  /*0d90*/  FFMA R25, R32, R26.reuse, R25 ;  /* 0x0000001a20197223 */ /* 0x080fe20000000019 */
[----:B------:R-:W0:Y:S01]  /*0da0*/  LDS.128 R16, [UR6+0x10] ;  /* 0x00001006ff107984 */ /* 0x000e220008000c00 */
        /* <DEDUP_REMOVED lines=22> */
.L_x_29:
[----:B-1----:R-:W-:Y:S01]  /*0f10*/  FMUL.FTZ R33, R18, R19 ;  /* 0x0000001312217220 */ /* 0x002fe20000410000 */
[----:B------:R-:W-:-:S03]  /*0f20*/  FMUL.FTZ R16, R19, 0.5 ;  /* 0x3f00000013107820 */ /* 0x000fc60000410000 */
[----:B------:R-:W-:-:S04]  /*0f30*/  FFMA R0, -R33, R33, R18 ;  /* 0x0000002121007223 */ /* 0x000fc80000000112 */
[----:B------:R-:W-:-:S07]  /*0f40*/  FFMA R33, R0, R16, R33 ;  /* 0x0000001000217223 */ /* 0x000fce0000000021 */
.L_x_30:
[----:B------:R-:W-:Y:S05]  /*0f50*/  BSYNC.RECONVERGENT B0 ;  /* 0x0000000000007941 */ /* 0x000fea0003800200 */
.L_x_28:
        /* <DEDUP_REMOVED lines=12> */
.L_x_32:
[----:B------:R-:W0:Y:S02]  /*1020*/  MUFU.RCP R32, R27 ;  /* 0x0000001b00207308 */ /* 0x000e240000001000 */
[----:B0-----:R-:W-:-:S04]  /*1030*/  FFMA R0, R27, R32, -1 ;  /* 0xbf8000001b007423 */ /* 0x001fc80000000020 */
[----:B------:R-:W-:-:S04]  /*1040*/  FADD.FTZ R19, -R0, -RZ ;  /* 0x800000ff00137221 */ /* 0x000fc80000010100 */
[----:B------:R-:W-:-:S07]  /*1050*/  FFMA R32, R32, R19, R32 ;  /* 0x0000001320207223 */ /* 0x000fce0000000020 */
.L_x_33:
[----:B------:R-:W-:Y:S05]  /*1060*/  BSYNC.RECONVERGENT B0 ;  /* 0x0000000000007941 */ /* 0x000fea0003800200 */
.L_x_31:
        /* <DEDUP_REMOVED lines=9> */
.L_x_35:
[----:B------:R-:W0:Y:S02]  /*1100*/  MUFU.RCP R0, R33 ;  /* 0x0000002100007308 */ /* 0x000e240000001000 */
[----:B0-----:R-:W-:-:S04]  /*1110*/  FFMA R16, R0, R33, -1 ;  /* 0xbf80000000107423 */ /* 0x001fc80000000021 */
[----:B------:R-:W-:-:S04]  /*1120*/  FADD.FTZ R31, -R16, -RZ ;  /* 0x800000ff101f7221 */ /* 0x000fc80000010100 */
[----:B------:R-:W-:-:S07]  /*1130*/  FFMA R31, R0, R31, R0 ;  /* 0x0000001f001f7223 */ /* 0x000fce0000000000 */
.L_x_36:
[----:B------:R-:W-:Y:S05]  /*1140*/  BSYNC.RECONVERGENT B0 ;  /* 0x0000000000007941 */ /* 0x000fea0003800200 */
.L_x_34:
[----:B------:R-:W-:Y:S01]  /*1150*/  UIADD3 UR7, UPT, UPT, UR7, 0x40, URZ ;  /* 0x0000004007077890 */ /* 0x000fe2000fffe0ff */
[-C--:B------:R-:W-:Y:S01]  /*1160*/  FFMA R25, R26, R32.reuse, R25 ;  /* 0x000000201a197223 */ /* 0x080fe20000000019 */
[-C--:B------:R-:W-:Y:S01]  /*1170*/  FFMA R6, R17, R32.reuse, R6 ;  /* 0x0000002011067223 */ /* 0x080fe20000000006 */
[----:B------:R-:W-:Y:S01]  /*1180*/  FFMA R7, R24, R32, R7 ;  /* 0x0000002018077223 */ /* 0x000fe20000000007 */
[----:B------:R-:W-:Y:S01]  /*1190*/  UISETP.NE.AND UP0, UPT, UR7, 0x1020, UPT ;  /* 0x000010200700788c */ /* 0x000fe2000bf05270 */
[----:B------:R-:W-:Y:S01]  /*11a0*/  FADD R5, R5, R31 ;  /* 0x0000001f05057221 */ /* 0x000fe20000000000 */
[----:B------:R-:W-:-:S07]  /*11b0*/  UIADD3 UR6, UPT, UPT, UR6, 0x40, URZ ;  /* 0x0000004006067890 */ /* 0x000fce000fffe0ff */
[----:B------:R-:W-:Y:S05]  /*11c0*/  BRA.U UP0, `(.L_x_37) ;  /* 0xfffffff100207547 */ /* 0x000fea000b83ffff */
[----:B------:R-:W-:Y:S06]  /*11d0*/  BAR.SYNC.DEFER_BLOCKING 0x0 ;  /* 0x0000000000007b1d */ /* 0x000fec0000010000 */
[----:B------:R-:W-:Y:S05]  /*11e0*/  BRA.U !UP1, `(.L_x_38) ;  /* 0xffffffed09ec7547 */ /* 0x000fea000b83ffff */
[----:B------:R-:W-:-:S07]  /*11f0*/  FMUL R17, R5, 0.5 ;  /* 0x3f00000005117820 */ /* 0x000fce0000400000 */
.L_x_0:
[----:B------:R-:W0:Y:S01]  /*1200*/  LDCU UR4, c[0x0][0x394] ;  /* 0x00007280ff0477ac */ /* 0x000e220008000800 */
[----:B------:R-:W1:Y:S01]  /*1210*/  LDC.64 R4, c[0x0][0x398] ;  /* 0x0000e600ff047b82 */ /* 0x000e620000000a00 */
[----:B0----5:R-:W-:Y:S01]  /*1220*/  FFMA R12, R25, UR4, R12 ;  /* 0x00000004190c7c23 */ /* 0x021fe2000800000c */
[----:B------:R-:W-:Y:S01]  /*1230*/  FFMA R13, R6, UR4, R13 ;  /* 0x00000004060d7c23 */ /* 0x000fe2000800000d */
[----:B------:R-:W-:Y:S02]  /*1240*/  FFMA R14, R7, UR4, R14 ;  /* 0x00000004070e7c23 */ /* 0x000fe4000800000e */
[----:B------:R-:W-:Y:S01]  /*1250*/  FFMA R8, R12, UR4, R8 ;  /* 0x000000040c087c23 */ /* 0x000fe20008000008 */
[----:B------:R-:W-:Y:S01]  /*1260*/  FFMA R9, R13, UR4, R9 ;  /* 0x000000040d097c23 */ /* 0x000fe20008000009 */
[----:B------:R-:W-:Y:S01]  /*1270*/  FFMA R10, R14, UR4, R10 ;  /* 0x000000040e0a7c23 */ /* 0x000fe2000800000a */
[----:B------:R-:W-:Y:S01]  /*1280*/  FMUL R0, R12, R12 ;  /* 0x0000000c0c007220 */ /* 0x000fe20000400000 */
[----:B-1----:R-:W-:Y:S01]  /*1290*/  IMAD.WIDE R2, R3, 0xc, R4 ;  /* 0x0000000c03027825 */ /* 0x002fe200078e0204 */
[----:B------:R-:W-:Y:S01]  /*12a0*/  BAR.SYNC.DEFER_BLOCKING 0x0 ;  /* 0x0000000000007b1d */ /* 0x000fe20000010000 */
[----:B------:R-:W-:-:S02]  /*12b0*/  FSETP.GT.AND P0, PT, R8, 250, PT ;  /* 0x437a00000800780b */ /* 0x000fc40003f04000 */
[----:B------:R-:W-:Y:S01]  /*12c0*/  FFMA R7, R13, R13, R0 ;  /* 0x0000000d0d077223 */ /* 0x000fe20000000000 */
[----:B------:R-:W-:Y:S02]  /*12d0*/  FSETP.GT.AND P1, PT, R9, 250, PT ;  /* 0x437a00000900780b */ /* 0x000fe40003f24000 */
[----:B------:R-:W-:Y:S01]  /*12e0*/  FSETP.GT.AND P2, PT, R10, 250, PT ;  /* 0x437a00000a00780b */ /* 0x000fe20003f44000 */
[----:B------:R-:W-:-:S04]  /*12f0*/  FFMA R0, R14, R14, R7 ;  /* 0x0000000e0e007223 */ /* 0x000fc80000000007 */
[C-C-:B------:R-:W-:Y:S01]  /*1300*/  FFMA R4, R0.reuse, 0.5, R17.reuse ;  /* 0x3f00000000047823 */ /* 0x140fe20000000011 */
[----:B------:R-:W-:Y:S01]  /*1310*/  FADD R17, RZ, R17 ;  /* 0x00000011ff117221 */ /* 0x000fe20000000000 */
[----:B------:R-:W-:Y:S01]  /*1320*/  FFMA R5, R0, 0.5, RZ ;  /* 0x3f00000000057823 */ /* 0x000fe200000000ff */
[----:B------:R-:W-:Y:S01]  /*1330*/  @P0 FADD R8, R8, -500 ;  /* 0xc3fa000008080421 */ /* 0x000fe20000000000 */
[----:B------:R-:W-:Y:S02]  /*1340*/  FADD R7, RZ, R4 ;  /* 0x00000004ff077221 */ /* 0x000fe40000000000 */
[----:B------:R-:W-:Y:S02]  /*1350*/  @P1 FADD R9, R9, -500 ;  /* 0xc3fa000009091421 */ /* 0x000fe40000000000 */
[----:B------:R-:W-:Y:S01]  /*1360*/  @P2 FADD R10, R10, -500 ;  /* 0xc3fa00000a0a2421 */ /* 0x000fe20000000000 */
[----:B------:R-:W-:Y:S02]  /*1370*/  FSETP.GEU.AND P0, PT, R8, -250, PT ;  /* 0xc37a00000800780b */ /* 0x000fe40003f0e000 */
[----:B------:R-:W-:-:S02]  /*1380*/  FSETP.GEU.AND P1, PT, R9, -250, PT ;  /* 0xc37a00000900780b */ /* 0x000fc40003f2e000 */
[----:B------:R-:W-:-:S09]  /*1390*/  FSETP.GEU.AND P2, PT, R10, -250, PT ;  /* 0xc37a00000a00780b */ /* 0x000fd20003f4e000 */
[----:B------:R-:W-:Y:S02]  /*13a0*/  @!P0 FADD R8, R8, 500 ;  /* 0x43fa000008088421 */ /* 0x000fe40000000000 */
[----:B------:R-:W-:Y:S02]  /*13b0*/  @!P1 FADD R9, R9, 500 ;  /* 0x43fa000009099421 */ /* 0x000fe40000000000 */
[----:B------:R-:W-:-:S05]  /*13c0*/  @!P2 FADD R10, R10, 500 ;  /* 0x43fa00000a0aa421 */ /* 0x000fca0000000000 */
[----:B------:R-:W-:Y:S04]  /*13d0*/  STG.E.128 desc[UR8][R22.64], R8 ;  /* 0x0000000816007986 */ /* 0x000fe8000c101d08 */
[----:B------:R-:W-:Y:S04]  /*13e0*/  STG.E.128 desc[UR8][R20.64], R12 ;  /* 0x0000000c14007986 */ /* 0x000fe8000c101d08 */
[----:B------:R-:W-:Y:S04]  /*13f0*/  STG.E desc[UR8][R2.64], R17 ;  /* 0x0000001102007986 */ /* 0x000fe8000c101908 */
[----:B------:R-:W-:Y:S04]  /*1400*/  STG.E desc[UR8][R2.64+0x4], R5 ;  /* 0x0000040502007986 */ /* 0x000fe8000c101908 */
[----:B------:R-:W-:Y:S01]  /*1410*/  STG.E desc[UR8][R2.64+0x8], R7 ;  /* 0x0000080702007986 */ /* 0x000fe2000c101908 */
[----:B------:R-:W-:Y:S05]  /*1420*/  EXIT ;  /* 0x000000000000794d */ /* 0x000fea0003800000 */
        .weak           $__internal_0_$__cuda_sm20_rcp_rn_f32_slowpath
        .type           $__internal_0_$__cuda_sm20_rcp_rn_f32_slowpath,@function
        .size           $__internal_0_$__cuda_sm20_rcp_rn_f32_slowpath,($__internal_1_$__cuda_sm20_sqrt_rn_f32_slowpath - $__internal_0_$__cuda_sm20_rcp_rn_f32_slowpath)
$__internal_0_$__cuda_sm20_rcp_rn_f32_slowpath:
[----:B------:R-:W-:Y:S01]  /*1430*/  SHF.L.U32 R28, R0, 0x1, RZ ;  /* 0x00000001001c7819 */ /* 0x000fe200000006ff */
[----:B------:R-:W-:Y:S03]  /*1440*/  BSSY.RECONVERGENT B1, `(.L_x_39) ;  /* 0x0000030000017945 */ /* 0x000fe60003800200 */
[----:B------:R-:W-:-:S04]  /*1450*/  SHF.R.U32.HI R28, RZ, 0x18, R28 ;  /* 0x00000018ff1c7819 */ /* 0x000fc8000001161c */
[----:B------:R-:W-:-:S13]  /*1460*/  ISETP.NE.U32.AND P0, PT, R28, RZ, PT ;  /* 0x000000ff1c00720c */ /* 0x000fda0003f05070 */
[----:B------:R-:W-:Y:S05]  /*1470*/  @P0 BRA `(.L_x_40) ;  /* 0x0000000000280947 */ /* 0x000fea0003800000 */
[----:B------:R-:W-:-:S04]  /*1480*/  SHF.L.U32 R18, R0, 0x1, RZ ;  /* 0x0000000100127819 */ /* 0x000fc800000006ff */
[----:B------:R-:W-:-:S13]  /*1490*/  ISETP.NE.AND P0, PT, R18, RZ, PT ;  /* 0x000000ff1200720c */ /* 0x000fda0003f05270 */
[----:B------:R-:W-:Y:S01]  /*14a0*/  @P0 FFMA R19, R0, 1.84467440737095516160e+19, RZ ;  /* 0x5f80000000130823 */ /* 0x000fe200000000ff */
[----:B------:R-:W-:Y:S08]  /*14b0*/  @!P0 MUFU.RCP R31, R0 ;  /* 0x00000000001f8308 */ /* 0x000ff00000001000 */
[----:B------:R-:W0:Y:S02]  /*14c0*/  @P0 MUFU.RCP R18, R19 ;  /* 0x0000001300120308 */ /* 0x000e240000001000 */
[----:B0-----:R-:W-:-:S04]  /*14d0*/  @P0 FFMA R27, R19, R18, -1 ;  /* 0xbf800000131b0423 */ /* 0x001fc80000000012 */
[----:B------:R-:W-:-:S04]  /*14e0*/  @P0 FADD.FTZ R27, -R27, -RZ ;  /* 0x800000ff1b1b0221 */ /* 0x000fc80000010100 */
[----:B------:R-:W-:-:S04]  /*14f0*/  @P0 FFMA R27, R18, R27, R18 ;  /* 0x0000001b121b0223 */ /* 0x000fc80000000012 */
[----:B------:R-:W-:Y:S01]  /*1500*/  @P0 FFMA R31, R27, 1.84467440737095516160e+19, RZ ;  /* 0x5f8000001b1f0823 */ /* 0x000fe200000000ff */
[----:B------:R-:W-:Y:S06]  /*1510*/  BRA `(.L_x_41) ;  /* 0x0000000000887947 */ /* 0x000fec0003800000 */
.L_x_40:
[----:B------:R-:W-:-:S04]  /*1520*/  IADD3 R18, PT, PT, R28, -0xfd, RZ ;  /* 0xffffff031c127810 */ /* 0x000fc80007ffe0ff */
[----:B------:R-:W-:-:S13]  /*1530*/  ISETP.GT.U32.AND P0, PT, R18, 0x1, PT ;  /* 0x000000011200780c */ /* 0x000fda0003f04070 */
[----:B------:R-:W-:Y:S05]  /*1540*/  @P0 BRA `(.L_x_42) ;  /* 0x0000000000780947 */ /* 0x000fea0003800000 */
[----:B------:R-:W-:Y:S02]  /*1550*/  LOP3.LUT R29, R0, 0x7fffff, RZ, 0xc0, !PT ;  /* 0x007fffff001d7812 */ /* 0x000fe400078ec0ff */
[----:B------:R-:W-:Y:S02]  /*1560*/  IADD3 R28, PT, PT, R28, -0xfc, RZ ;  /* 0xffffff041c1c7810 */ /* 0x000fe40007ffe0ff */
[----:B------:R-:W-:-:S04]  /*1570*/  LOP3.LUT R29, R29, 0x3f800000, RZ, 0xfc, !PT ;  /* 0x3f8000001d1d7812 */ /* 0x000fc800078efcff */
[----:B------:R-:W0:Y:S02]  /*1580*/  MUFU.RCP R30, R29 ;  /* 0x0000001d001e7308 */ /* 0x000e240000001000 */
[----:B0-----:R-:W-:-:S04]  /*1590*/  FFMA R27, R29, R30, -1 ;  /* 0xbf8000001d1b7423 */ /* 0x001fc8000000001e */
[----:B------:R-:W-:-:S04]  /*15a0*/  FADD.FTZ R27, -R27, -RZ ;  /* 0x800000ff1b1b7221 */ /* 0x000fc80000010100 */
[CCC-:B------:R-:W-:Y:S01]  /*15b0*/  FFMA.RM R19, R30.reuse, R27.reuse, R30.reuse ;  /* 0x0000001b1e137223 */ /* 0x1c0fe2000000401e */
[----:B------:R-:W-:Y:S01]  /*15c0*/  FFMA.RP R30, R30, R27, R30 ;  /* 0x0000001b1e1e7223 */ /* 0x000fe2000000801e */
[----:B------:R-:W-:-:S04]  /*15d0*/  HFMA2 R27, -RZ, RZ, 0, 1.78813934326171875e-07 ;  /* 0x00000003ff1b7431 */ /* 0x000fc800000001ff */
[C---:B------:R-:W-:Y:S02]  /*15e0*/  FSETP.NEU.FTZ.AND P0, PT, R19.reuse, R30, PT ;  /* 0x0000001e1300720b */ /* 0x040fe40003f1d000 */
[----:B------:R-:W-:Y:S02]  /*15f0*/  LOP3.LUT R19, R19, 0x7fffff, RZ, 0xc0, !PT ;  /* 0x007fffff13137812 */ /* 0x000fe400078ec0ff */
[----:B------:R-:W-:Y:S02]  /*1600*/  SEL R29, RZ, 0xffffffff, !P0 ;  /* 0xffffffffff1d7807 */ /* 0x000fe40004000000 */
[----:B------:R-:W-:Y:S02]  /*1610*/  SHF.L.U32 R30, R27, R18, RZ ;  /* 0x000000121b1e7219 */ /* 0x000fe400000006ff */
[----:B------:R-:W-:Y:S02]  /*1620*/  LOP3.LUT R19, R19, 0x800000, RZ, 0xfc, !PT ;  /* 0x0080000013137812 */ /* 0x000fe400078efcff */
[----:B------:R-:W-:-:S02]  /*1630*/  IADD3 R29, PT, PT, -R29, RZ, RZ ;  /* 0x000000ff1d1d7210 */ /* 0x000fc40007ffe1ff */
[----:B------:R-:W-:Y:S02]  /*1640*/  LOP3.LUT R27, R30, R19, RZ, 0xc0, !PT ;  /* 0x000000131e1b7212 */ /* 0x000fe400078ec0ff */
[-C--:B------:R-:W-:Y:S02]  /*1650*/  LOP3.LUT P1, RZ, R29, R18.reuse, R19, 0xf8, !PT ;  /* 0x000000121dff7212 */ /* 0x080fe4000782f813 */
[----:B------:R-:W-:Y:S02]  /*1660*/  SHF.R.U32.HI R27, RZ, R18, R27 ;  /* 0x00000012ff1b7219 */ /* 0x000fe4000001161b */
[----:B------:R-:W-:Y:S02]  /*1670*/  SHF.R.U32.HI R31, RZ, R28, R19 ;  /* 0x0000001cff1f7219 */ /* 0x000fe40000011613 */
[C---:B------:R-:W-:Y:S02]  /*1680*/  LOP3.LUT P0, RZ, R27.reuse, 0x1, RZ, 0xc0, !PT ;  /* 0x000000011bff7812 */ /* 0x040fe4000780c0ff */
[----:B------:R-:W-:-:S04]  /*1690*/  LOP3.LUT P2, RZ, R27, 0x2, RZ, 0xc0, !PT ;  /* 0x000000021bff7812 */ /* 0x000fc8000784c0ff */
[----:B------:R-:W-:Y:S02]  /*16a0*/  PLOP3.LUT P0, PT, P0, P1, P2, 0xe0, 0x0 ;  /* 0x000000000000781c */ /* 0x000fe40000703c20 */
[----:B------:R-:W-:Y:S02]  /*16b0*/  LOP3.LUT P1, RZ, R0, 0x7fffff, RZ, 0xc0, !PT ;  /* 0x007fffff00ff7812 */ /* 0x000fe4000782c0ff */
[----:B------:R-:W-:-:S04]  /*16c0*/  SEL R18, RZ, 0x1, !P0 ;  /* 0x00000001ff127807 */ /* 0x000fc80004000000 */
[----:B------:R-:W-:-:S04]  /*16d0*/  IADD3 R18, PT, PT, -R18, RZ, RZ ;  /* 0x000000ff12127210 */ /* 0x000fc80007ffe1ff */
[----:B------:R-:W-:-:S13]  /*16e0*/  ISETP.GE.AND P0, PT, R18, RZ, PT ;  /* 0x000000ff1200720c */ /* 0x000fda0003f06270 */
[----:B------:R-:W-:-:S04]  /*16f0*/  @!P0 IADD3 R31, PT, PT, R31, 0x1, RZ ;  /* 0x000000011f1f8810 */ /* 0x000fc80007ffe0ff */
[----:B------:R-:W-:-:S04]  /*1700*/  @!P1 SHF.L.U32 R31, R31, 0x1, RZ ;  /* 0x000000011f1f9819 */ /* 0x000fc800000006ff */
[----:B------:R-:W-:Y:S01]  /*1710*/  LOP3.LUT R31, R31, 0x80000000, R0, 0xf8, !PT ;  /* 0x800000001f1f7812 */ /* 0x000fe200078ef800 */
[----:B------:R-:W-:Y:S06]  /*1720*/  BRA `(.L_x_41) ;  /* 0x0000000000047947 */ /* 0x000fec0003800000 */
.L_x_42:
[----:B------:R0:W1:Y:S02]  /*1730*/  MUFU.RCP R31, R0 ;  /* 0x00000000001f7308 */ /* 0x0000640000001000 */
.L_x_41:
[----:B------:R-:W-:Y:S05]  /*1740*/  BSYNC.RECONVERGENT B1 ;  /* 0x0000000000017941 */ /* 0x000fea0003800200 */
.L_x_39:
[----:B------:R-:W-:Y:S01]  /*1750*/  HFMA2 R19, -RZ, RZ, 0, 0 ;  /* 0x00000000ff137431 */ /* 0x000fe200000001ff */
[----:B------:R-:W-:-:S04]  /*1760*/  MOV R18, R16 ;  /* 0x0000001000127202 */ /* 0x000fc80000000f00 */
[----:B01----:R-:W-:Y:S05]  /*1770*/  RET.REL.NODEC R18 `(_Z6evolveP6float4S0_ifP6float3) ;  /* 0xffffffe812207950 */ /* 0x003fea0003c3ffff */
        .weak           $__internal_1_$__cuda_sm20_sqrt_rn_f32_slowpath
        .type           $__internal_1_$__cuda_sm20_sqrt_rn_f32_slowpath,@function
        .size           $__internal_1_$__cuda_sm20_sqrt_rn_f32_slowpath,(.L_x_46 - $__internal_1_$__cuda_sm20_sqrt_rn_f32_slowpath)
$__internal_1_$__cuda_sm20_sqrt_rn_f32_slowpath:
[----:B------:R-:W-:-:S13]  /*1780*/  LOP3.LUT P0, RZ, R16, 0x7fffffff, RZ, 0xc0, !PT ;  /* 0x7fffffff10ff7812 */ /* 0x000fda000780c0ff */
[----:B------:R-:W-:Y:S01]  /*1790*/  @!P0 MOV R19, R16 ;  /* 0x0000001000138202 */ /* 0x000fe20000000f00 */
[----:B------:R-:W-:Y:S06]  /*17a0*/  @!P0 BRA `(.L_x_43) ;  /* 0x0000000000408947 */ /* 0x000fec0003800000 */
[----:B------:R-:W-:-:S13]  /*17b0*/  FSETP.GEU.FTZ.AND P0, PT, R16, RZ, PT ;  /* 0x000000ff1000720b */ /* 0x000fda0003f1e000 */
[----:B------:R-:W-:Y:S01]  /*17c0*/  @!P0 MOV R19, 0x7fffffff ;  /* 0x7fffffff00138802 */ /* 0x000fe20000000f00 */
[----:B------:R-:W-:Y:S06]  /*17d0*/  @!P0 BRA `(.L_x_43) ;  /* 0x0000000000348947 */ /* 0x000fec0003800000 */
[----:B------:R-:W-:-:S13]  /*17e0*/  FSETP.GTU.FTZ.AND P0, PT, |R16|, +INF , PT ;  /* 0x7f8000001000780b */ /* 0x000fda0003f1c200 */
[----:B------:R-:W-:Y:S01]  /*17f0*/  @P0 FADD.FTZ R19, R16, 1 ;  /* 0x3f80000010130421 */ /* 0x000fe20000010000 */
[----:B------:R-:W-:Y:S06]  /*1800*/  @P0 BRA `(.L_x_43) ;  /* 0x0000000000280947 */ /* 0x000fec0003800000 */
[----:B------:R-:W-:-:S13]  /*1810*/  FSETP.NEU.FTZ.AND P0, PT, |R16|, +INF , PT ;  /* 0x7f8000001000780b */ /* 0x000fda0003f1d200 */
[----:B------:R-:W-:-:S04]  /*1820*/  @P0 FFMA R28, R16, 1.84467440737095516160e+19, RZ ;  /* 0x5f800000101c0823 */ /* 0x000fc800000000ff */
[----:B------:R-:W0:Y:S02]  /*1830*/  @P0 MUFU.RSQ R27, R28 ;  /* 0x0000001c001b0308 */ /* 0x000e240000001400 */
[----:B0-----:R-:W-:Y:S01]  /*1840*/  @P0 FMUL.FTZ R19, R28, R27 ;  /* 0x0000001b1c130220 */ /* 0x001fe20000410000 */
[----:B------:R-:W-:-:S03]  /*1850*/  @P0 FMUL.FTZ R27, R27, 0.5 ;  /* 0x3f0000001b1b0820 */ /* 0x000fc60000410000 */
[----:B------:R-:W-:-:S04]  /*1860*/  @P0 FADD.FTZ R18, -R19, -RZ ;  /* 0x800000ff13120221 */ /* 0x000fc80000010100 */
[----:B------:R-:W-:-:S04]  /*1870*/  @P0 FFMA R18, R19, R18, R28 ;  /* 0x0000001213120223 */ /* 0x000fc8000000001c */
[----:B------:R-:W-:Y:S01]  /*1880*/  @P0 FFMA R18, R18, R27, R19 ;  /* 0x0000001b12120223 */ /* 0x000fe20000000013 */
[----:B------:R-:W-:-:S03]  /*1890*/  @!P0 MOV R19, R16 ;  /* 0x0000001000138202 */ /* 0x000fc60000000f00 */
[----:B------:R-:W-:-:S07]  /*18a0*/  @P0 FMUL.FTZ R19, R18, 2.3283064365386962891e-10 ;  /* 0x2f80000012130820 */ /* 0x000fce0000410000 */
.L_x_43:
[----:B------:R-:W-:Y:S01]  /*18b0*/  MOV R33, R19 ;  /* 0x0000001300217202 */ /* 0x000fe20000000f00 */
[----:B------:R-:W-:Y:S01]  /*18c0*/  HFMA2 R19, -RZ, RZ, 0, 0 ;  /* 0x00000000ff137431 */ /* 0x000fe200000001ff */
[----:B------:R-:W-:-:S04]  /*18d0*/  MOV R18, R0 ;  /* 0x0000000000127202 */ /* 0x000fc80000000f00 */
[----:B------:R-:W-:Y:S05]  /*18e0*/  RET.REL.NODEC R18 `(_Z6evolveP6float4S0_ifP6float3) ;  /* 0xffffffe412c47950 */ /* 0x000fea0003c3ffff */
.L_x_44:
[----:B------:R-:W-:-:S00]  /*18f0*/  BRA `(.L_x_44) ;  /* 0xfffffffc00fc7947 */ /* 0x000fc0000383ffff */
[----:B------:R-:W-:-:S00]  /*1900*/  NOP ;  /* 0x0000000000007918 */ /* 0x000fc00000000000 */
[----:B------:R-:W-:-:S00]  /*1910*/  NOP ;  /* 0x0000000000007918 */ /* 0x000fc00000000000 */
[----:B------:R-:W-:-:S00]  /*1920*/  NOP ;  /* 0x0000000000007918 */ /* 0x000fc00000000000 */
[----:B------:R-:W-:-:S00]  /*1930*/  NOP ;  /* 0x0000000000007918 */ /* 0x000fc00000000000 */
[----:B------:R-:W-:-:S00]  /*1940*/  NOP ;  /* 0x0000000000007918 */ /* 0x000fc00000000000 */
[----:B------:R-:W-:-:S00]  /*1950*/  NOP ;  /* 0x0000000000007918 */ /* 0x000fc00000000000 */
[----:B------:R-:W-:-:S00]  /*1960*/  NOP ;  /* 0x0000000000007918 */ /* 0x000fc00000000000 */
[----:B------:R-:W-:-:S00]  /*1970*/  NOP ;  /* 0x0000000000007918 */ /* 0x000fc00000000000 */
.L_x_46:


//--------------------- .nv.shared._Z6evolveP6float4S0_ifP6float3 --------------------------
	.section	.nv.shared._Z6evolveP6float4S0_ifP6float3,"aw",@nobits
	.sectionflags	@""
	.align	16
.nv.shared._Z6evolveP6float4S0_ifP6float3:
	.zero		5120


//--------------------- .nv.shared.reserved.0     --------------------------
	.section	.nv.shared.reserved.0,"aw",@nobits
	.weak		__nv_reservedSMEM_offset_0_alias
	.size		__nv_reservedSMEM_offset_0_alias, 0, 64
	.other		__nv_reservedSMEM_offset_0_alias,@"STO_CUDA_RESERVED_SHARED STV_DEFAULT"
__nv_reservedSMEM_offset_0_alias:
	.zero		0
	.zero		64


//--------------------- .nv.constant0._Z6evolveP6float4S0_ifP6float3 --------------------------
	.section	.nv.constant0._Z6evolveP6float4S0_ifP6float3,"a",@progbits
	.sectionflags	@""
	.align	4
.nv.constant0._Z6evolveP6float4S0_ifP6float3:
	.zero		928


//--------------------- SYMBOLS --------------------------

	.type		.nv.reservedSmem.offset0,@object
	.size		.nv.reservedSmem.offset0,0x4
	.type		.nv.reservedSmem.cap,@object
	.size		.nv.reservedSmem.cap,0x4
